//
// Generated by NVIDIA NVVM Compiler
//
// Compiler Build ID: CL-36424714
// Cuda compilation tools, release 13.0, V13.0.88
// Based on NVVM 20.0.0
//

.version 9.0
.target sm_100
.address_size 64

	// .globl	_Z9matrixAddPfS_S_ii

.visible .entry _Z9matrixAddPfS_S_ii(
	.param .u64 .ptr .align 1 _Z9matrixAddPfS_S_ii_param_0,
	.param .u64 .ptr .align 1 _Z9matrixAddPfS_S_ii_param_1,
	.param .u64 .ptr .align 1 _Z9matrixAddPfS_S_ii_param_2,
	.param .u32 _Z9matrixAddPfS_S_ii_param_3,
	.param .u32 _Z9matrixAddPfS_S_ii_param_4
)
{
	.reg .pred 	%p<4>;
	.reg .b32 	%r<14>;
	.reg .b32 	%f<4>;
	.reg .b64 	%rd<11>;

	ld.param.u64 	%rd1, [_Z9matrixAddPfS_S_ii_param_0];
	ld.param.u64 	%rd2, [_Z9matrixAddPfS_S_ii_param_1];
	ld.param.u64 	%rd3, [_Z9matrixAddPfS_S_ii_param_2];
	ld.param.u32 	%r2, [_Z9matrixAddPfS_S_ii_param_3];
	ld.param.u32 	%r3, [_Z9matrixAddPfS_S_ii_param_4];
	mov.u32 	%r5, %tid.x;
	mov.u32 	%r6, %ctaid.x;
	mov.u32 	%r7, %ntid.x;
	mad.lo.s32 	%r8, %r6, %r7, %r5;
	mov.u32 	%r9, %tid.y;
	mov.u32 	%r10, %ctaid.y;
	mov.u32 	%r11, %ntid.y;
	mad.lo.s32 	%r12, %r10, %r11, %r9;
	mad.lo.s32 	%r1, %r2, %r12, %r8;
	setp.ge.s32 	%p1, %r8, %r2;
	setp.ge.s32 	%p2, %r12, %r3;
	or.pred  	%p3, %p1, %p2;
	@%p3 bra 	$L__BB0_2;
	cvta.to.global.u64 	%rd4, %rd1;
	cvta.to.global.u64 	%rd5, %rd2;
	cvta.to.global.u64 	%rd6, %rd3;
	mul.wide.s32 	%rd7, %r1, 4;
	add.s64 	%rd8, %rd4, %rd7;
	ld.global.f32 	%f1, [%rd8];
	add.s64 	%rd9, %rd5, %rd7;
	ld.global.f32 	%f2, [%rd9];
	add.f32 	%f3, %f1, %f2;
	add.s64 	%rd10, %rd6, %rd7;
	st.global.f32 	[%rd10], %f3;
$L__BB0_2:
	ret;

}


// ===== COMPILED SASS (sm_100) =====

	.target	sm_100

	.elftype	@"ET_EXEC"


//--------------------- .note.nv.tkinfo           --------------------------
	.section	.note.nv.tkinfo,"",@"SHT_NOTE"
	.sectionflags	@"SHF_NOTE_NV_TKINFO"
	.tkinfo
        /*0018*/ 	.word	0x00000002
        /*0030*/ 	.string	""
        /*0030*/ 	.string	"ptxas"
        /*0030*/ 	.string	"Cuda compilation tools, release 13.0, V13.0.88"
        /*0030*/ 	.string	"Build cuda_13.0.r13.0/compiler.36424714_0"
        /*0030*/ 	.string	"-arch sm_100 -m 64 "



//--------------------- .note.nv.cuinfo           --------------------------
	.section	.note.nv.cuinfo,"",@"SHT_NOTE"
	.sectionflags	@"SHF_NOTE_NV_CUINFO"
        /*0018*/ 	.short	0x0002
        /*001a*/ 	.short	0x0064
        /*001c*/ 	.short	0x0082
	.zero		2


//--------------------- .nv.info                  --------------------------
	.section	.nv.info,"",@"SHT_CUDA_INFO"
	.align	4


	//----- nvinfo : EIATTR_REGCOUNT
	.align		4
        /*0000*/ 	.byte	0x04, 0x2f
        /*0002*/ 	.short	(.L_1 - .L_0)
	.align		4
.L_0:
        /*0004*/ 	.word	index@(_Z9matrixAddPfS_S_ii)
        /*0008*/ 	.word	0x0000000c


	//----- nvinfo : EIATTR_FRAME_SIZE
	.align		4
.L_1:
        /*000c*/ 	.byte	0x04, 0x11
        /*000e*/ 	.short	(.L_3 - .L_2)
	.align		4
.L_2:
        /*0010*/ 	.word	index@(_Z9matrixAddPfS_S_ii)
        /*0014*/ 	.word	0x00000000


	//----- nvinfo : EIATTR_MIN_STACK_SIZE
	.align		4
.L_3:
        /*0018*/ 	.byte	0x04, 0x12
        /*001a*/ 	.short	(.L_5 - .L_4)
	.align		4
.L_4:
        /*001c*/ 	.word	index@(_Z9matrixAddPfS_S_ii)
        /*0020*/ 	.word	0x00000000
.L_5:


//--------------------- .nv.compat                --------------------------
	.section	.nv.compat,"",@"SHT_CUDA_COMPAT_INFO"
	.align	4
        /*0000*/ 	.byte	0x02, 0x09, 0x00, 0x00, 0x02, 0x02, 0x01, 0x00, 0x02, 0x05, 0x05, 0x00, 0x03, 0x07, 0x01, 0x01
        /*0010*/ 	.byte	0x02, 0x03, 0x00, 0x00, 0x02, 0x06, 0x01, 0x00, 0x04, 0x0b, 0x08, 0x00, 0x09, 0x00, 0x00, 0x00
        /*0020*/ 	.byte	0x00, 0x00, 0x00, 0x00


//--------------------- .nv.info._Z9matrixAddPfS_S_ii --------------------------
	.section	.nv.info._Z9matrixAddPfS_S_ii,"",@"SHT_CUDA_INFO"
	.sectionflags	@""
	.align	4


	//----- nvinfo : EIATTR_CUDA_API_VERSION
	.align		4
        /*0000*/ 	.byte	0x04, 0x37
        /*0002*/ 	.short	(.L_7 - .L_6)
.L_6:
        /*0004*/ 	.word	0x00000082


	//----- nvinfo : EIATTR_KPARAM_INFO
	.align		4
.L_7:
        /*0008*/ 	.byte	0x04, 0x17
        /*000a*/ 	.short	(.L_9 - .L_8)
.L_8:
        /*000c*/ 	.word	0x00000000
        /*0010*/ 	.short	0x0004
        /*0012*/ 	.short	0x001c
        /*0014*/ 	.byte	0x00, 0xf0, 0x11, 0x00


	//----- nvinfo : EIATTR_KPARAM_INFO
	.align		4
.L_9:
        /*0018*/ 	.byte	0x04, 0x17
        /*001a*/ 	.short	(.L_11 - .L_10)
.L_10:
        /*001c*/ 	.word	0x00000000
        /*0020*/ 	.short	0x0003
        /*0022*/ 	.short	0x0018
        /*0024*/ 	.byte	0x00, 0xf0, 0x11, 0x00


	//----- nvinfo : EIATTR_KPARAM_INFO
	.align		4
.L_11:
        /*0028*/ 	.byte	0x04, 0x17
        /*002a*/ 	.short	(.L_13 - .L_12)
.L_12:
        /*002c*/ 	.word	0x00000000
        /*0030*/ 	.short	0x0002
        /*0032*/ 	.short	0x0010
        /*0034*/ 	.byte	0x00, 0xf5, 0x21, 0x00


	//----- nvinfo : EIATTR_KPARAM_INFO
	.align		4
.L_13:
        /*0038*/ 	.byte	0x04, 0x17
        /*003a*/ 	.short	(.L_15 - .L_14)
.L_14:
        /*003c*/ 	.word	0x00000000
        /*0040*/ 	.short	0x0001
        /*0042*/ 	.short	0x0008
        /*0044*/ 	.byte	0x00, 0xf5, 0x21, 0x00


	//----- nvinfo : EIATTR_KPARAM_INFO
	.align		4
.L_15:
        /*0048*/ 	.byte	0x04, 0x17
        /*004a*/ 	.short	(.L_17 - .L_16)
.L_16:
        /*004c*/ 	.word	0x00000000
        /*0050*/ 	.short	0x0000
        /*0052*/ 	.short	0x0000
        /*0054*/ 	.byte	0x00, 0xf5, 0x21, 0x00


	//----- nvinfo : EIATTR_SPARSE_MMA_MASK
	.align		4
.L_17:
        /*0058*/ 	.byte	0x03, 0x50
        /*005a*/ 	.short	0x0000


	//----- nvinfo : EIATTR_MAXREG_COUNT
	.align		4
        /*005c*/ 	.byte	0x03, 0x1b
        /*005e*/ 	.short	0x00ff


	//----- nvinfo : EIATTR_MERCURY_ISA_VERSION
	.align		4
        /*0060*/ 	.byte	0x03, 0x5f
        /*0062*/ 	.short	0x0101


	//----- nvinfo : EIATTR_VRC_CTA_INIT_COUNT
	.align		4
        /*0064*/ 	.byte	0x02, 0x4a
	.zero		1
	.zero		1


	//----- nvinfo : EIATTR_EXIT_INSTR_OFFSETS
	.align		4
        /*0068*/ 	.byte	0x04, 0x1c
        /*006a*/ 	.short	(.L_19 - .L_18)


	//   ....[0]....
.L_18:
        /*006c*/ 	.word	0x000000d0


	//   ....[1]....
        /*0070*/ 	.word	0x00000190


	//----- nvinfo : EIATTR_CBANK_PARAM_SIZE
	.align		4
.L_19:
        /*0074*/ 	.byte	0x03, 0x19
        /*0076*/ 	.short	0x0020


	//----- nvinfo : EIATTR_PARAM_CBANK
	.align		4
        /*0078*/ 	.byte	0x04, 0x0a
        /*007a*/ 	.short	(.L_21 - .L_20)
	.align		4
.L_20:
        /*007c*/ 	.word	index@(.nv.constant0._Z9matrixAddPfS_S_ii)
        /*0080*/ 	.short	0x0380
        /*0082*/ 	.short	0x0020


	//----- nvinfo : EIATTR_SW_WAR
	.align		4
.L_21:
        /*0084*/ 	.byte	0x04, 0x36
        /*0086*/ 	.short	(.L_23 - .L_22)
.L_22:
        /*0088*/ 	.word	0x00000008
.L_23:


//--------------------- .nv.callgraph             --------------------------
	.section	.nv.callgraph,"",@"SHT_CUDA_CALLGRAPH"
	.align	4
	.sectionentsize	8
	.align		4
        /*0000*/ 	.word	0x00000000
	.align		4
        /*0004*/ 	.word	0xffffffff
	.align		4
        /*0008*/ 	.word	0x00000000
	.align		4
        /*000c*/ 	.word	0xfffffffe
	.align		4
        /*0010*/ 	.word	0x00000000
	.align		4
        /*0014*/ 	.word	0xfffffffd
	.align		4
        /*0018*/ 	.word	0x00000000
	.align		4
        /*001c*/ 	.word	0xfffffffc


//--------------------- .text._Z9matrixAddPfS_S_ii --------------------------
	.section	.text._Z9matrixAddPfS_S_ii,"ax",@progbits
	.align	128
        .global         _Z9matrixAddPfS_S_ii
        .type           _Z9matrixAddPfS_S_ii,@function
        .size           _Z9matrixAddPfS_S_ii,(.L_x_1 - _Z9matrixAddPfS_S_ii)
        .other          _Z9matrixAddPfS_S_ii,@"STO_CUDA_ENTRY STV_DEFAULT"
_Z9matrixAddPfS_S_ii:
.text._Z9matrixAddPfS_S_ii:
[----:B------:R-:W-:Y:S01]  /*0000*/  LDC R1, c[0x0][0x37c] ;  /* 0x0000df00ff017b82 */ /* 0x000fe20000000800 */
[----:B------:R-:W0:Y:S07]  /*0010*/  S2R R3, SR_TID.Y ;  /* 0x0000000000037919 */ /* 0x000e2e0000002200 */
[----:B------:R-:W1:Y:S01]  /*0020*/  LDC R5, c[0x0][0x360] ;  /* 0x0000d800ff057b82 */ /* 0x000e620000000800 */
[----:B------:R-:W2:Y:S01]  /*0030*/  LDCU.64 UR6, c[0x0][0x398] ;  /* 0x00007300ff0677ac */ /* 0x000ea20008000a00 */
[----:B------:R-:W1:Y:S06]  /*0040*/  S2R R0, SR_TID.X ;  /* 0x0000000000007919 */ /* 0x000e6c0000002100 */
[----:B------:R-:W0:Y:S08]  /*0050*/  S2UR UR5, SR_CTAID.Y ;  /* 0x00000000000579c3 */ /* 0x000e300000002600 */
[----:B------:R-:W0:Y:S08]  /*0060*/  LDC R2, c[0x0][0x364] ;  /* 0x0000d900ff027b82 */ /* 0x000e300000000800 */
[----:B------:R-:W1:Y:S01]  /*0070*/  S2UR UR4, SR_CTAID.X ;  /* 0x00000000000479c3 */ /* 0x000e620000002500 */
[----:B0-----:R-:W-:-:S05]  /*0080*/  IMAD R3, R2, UR5, R3 ;  /* 0x0000000502037c24 */ /* 0x001fca000f8e0203 */
[----:B--2---:R-:W-:Y:S01]  /*0090*/  ISETP.GE.AND P0, PT, R3, UR7, PT ;  /* 0x0000000703007c0c */ /* 0x004fe2000bf06270 */
[----:B-1----:R-:W-:-:S04]  /*00a0*/  IMAD R0, R5, UR4, R0 ;  /* 0x0000000405007c24 */ /* 0x002fc8000f8e0200 */
[----:B------:R-:W-:Y:S01]  /*00b0*/  IMAD R9, R3, UR6, R0 ;  /* 0x0000000603097c24 */ /* 0x000fe2000f8e0200 */
[----:B------:R-:W-:-:S13]  /*00c0*/  ISETP.GE.OR P0, PT, R0, UR6, P0 ;  /* 0x0000000600007c0c */ /* 0x000fda0008706670 */
[----:B------:R-:W-:Y:S05]  /*00d0*/  @P0 EXIT ;  /* 0x000000000000094d */ /* 0x000fea0003800000 */
[----:B------:R-:W0:Y:S01]  /*00e0*/  LDC.64 R2, c[0x0][0x380] ;  /* 0x0000e000ff027b82 */ /* 0x000e220000000a00 */
[----:B------:R-:W1:Y:S07]  /*00f0*/  LDCU.64 UR4, c[0x0][0x358] ;  /* 0x00006b00ff0477ac */ /* 0x000e6e0008000a00 */
[----:B------:R-:W2:Y:S08]  /*0100*/  LDC.64 R4, c[0x0][0x388] ;  /* 0x0000e200ff047b82 */ /* 0x000eb00000000a00 */
[----:B------:R-:W3:Y:S01]  /*0110*/  LDC.64 R6, c[0x0][0x390] ;  /* 0x0000e400ff067b82 */ /* 0x000ee20000000a00 */
[----:B0-----:R-:W-:-:S06]  /*0120*/  IMAD.WIDE R2, R9, 0x4, R2 ;  /* 0x0000000409027825 */ /* 0x001fcc00078e0202 */
[----:B-1----:R-:W4:Y:S01]  /*0130*/  LDG.E R2, desc[UR4][R2.64] ;  /* 0x0000000402027981 */ /* 0x002f22000c1e1900 */
[----:B--2---:R-:W-:-:S06]  /*0140*/  IMAD.WIDE R4, R9, 0x4, R4 ;  /* 0x0000000409047825 */ /* 0x004fcc00078e0204 */
[----:B------:R-:W4:Y:S01]  /*0150*/  LDG.E R5, desc[UR4][R4.64] ;  /* 0x0000000404057981 */ /* 0x000f22000c1e1900 */
[----:B---3--:R-:W-:-:S04]  /*0160*/  IMAD.WIDE R6, R9, 0x4, R6 ;  /* 0x0000000409067825 */ /* 0x008fc800078e0206 */
[----:B----4-:R-:W-:-:S05]  /*0170*/  FADD R9, R2, R5 ;  /* 0x0000000502097221 */ /* 0x010fca0000000000 */
[----:B------:R-:W-:Y:S01]  /*0180*/  STG.E desc[UR4][R6.64], R9 ;  /* 0x0000000906007986 */ /* 0x000fe2000c101904 */
[----:B------:R-:W-:Y:S05]  /*0190*/  EXIT ;  /* 0x000000000000794d */ /* 0x000fea0003800000 */
.L_x_0:
[----:B------:R-:W-:-:S00]  /*01a0*/  BRA `(.L_x_0) ;  /* 0xfffffffc00fc7947 */ /* 0x000fc0000383ffff */
[----:B------:R-:W-:-:S00]  /*01b0*/  NOP ;  /* 0x0000000000007918 */ /* 0x000fc00000000000 */
        /* <DEDUP_REMOVED lines=12> */
.L_x_1:


//--------------------- .nv.shared.reserved.0     --------------------------
	.section	.nv.shared.reserved.0,"aw",@nobits
	.weak		__nv_reservedSMEM_offset_0_alias
	.size		__nv_reservedSMEM_offset_0_alias, 0, 64
	.other		__nv_reservedSMEM_offset_0_alias,@"STO_CUDA_RESERVED_SHARED STV_DEFAULT"
__nv_reservedSMEM_offset_0_alias:
	.zero		0
	.zero		64


//--------------------- .nv.constant0._Z9matrixAddPfS_S_ii --------------------------
	.section	.nv.constant0._Z9matrixAddPfS_S_ii,"a",@progbits
	.sectionflags	@""
	.align	4
.nv.constant0._Z9matrixAddPfS_S_ii:
	.zero		928


//--------------------- SYMBOLS --------------------------

	.type		.nv.reservedSmem.offset0,@object
	.size		.nv.reservedSmem.offset0,0x4
